	.target	sm_80

	.elftype	@"ET_EXEC"


//--------------------- .note.nv.tkinfo           --------------------------
	.section	.note.nv.tkinfo,"",@"SHT_NOTE"
	.sectionflags	@"SHF_NOTE_NV_TKINFO"
	.tkinfo
        /*0018*/ 	.word	0x00000002
        /*0030*/ 	.string	""
        /*0030*/ 	.string	"ptxas"
        /*0030*/ 	.string	"Cuda compilation tools, release 13.0, V13.0.88"
        /*0030*/ 	.string	"Build cuda_13.0.r13.0/compiler.36424714_0"
        /*0030*/ 	.string	"-arch sm_80 -m 64 "



//--------------------- .note.nv.cuinfo           --------------------------
	.section	.note.nv.cuinfo,"",@"SHT_NOTE"
	.sectionflags	@"SHF_NOTE_NV_CUINFO"
        /*0018*/ 	.short	0x0002
        /*001a*/ 	.short	0x0050
        /*001c*/ 	.short	0x0082
	.zero		2


//--------------------- .nv.info                  --------------------------
	.section	.nv.info,"",@"SHT_CUDA_INFO"
	.align	4


	//----- nvinfo : EIATTR_REGCOUNT
	.align		4
        /*0000*/ 	.byte	0x04, 0x2f
        /*0002*/ 	.short	(.L_46 - .L_45)
	.align		4
.L_45:
        /*0004*/ 	.word	index@(_ZN3cub17CUB_300001_SM_8006detail11EmptyKernelIvEEvv)
        /*0008*/ 	.word	0x00000004


	//----- nvinfo : EIATTR_FRAME_SIZE
	.align		4
.L_46:
        /*000c*/ 	.byte	0x04, 0x11
        /*000e*/ 	.short	(.L_48 - .L_47)
	.align		4
.L_47:
        /*0010*/ 	.word	index@(_ZN3cub17CUB_300001_SM_8006detail11EmptyKernelIvEEvv)
        /*0014*/ 	.word	0x00000000


	//----- nvinfo : EIATTR_MIN_STACK_SIZE
	.align		4
.L_48:
        /*0018*/ 	.byte	0x04, 0x12
        /*001a*/ 	.short	(.L_50 - .L_49)
	.align		4
.L_49:
        /*001c*/ 	.word	index@(_ZN3cub17CUB_300001_SM_8006detail11EmptyKernelIvEEvv)
        /*0020*/ 	.word	0x00000000
.L_50:


//--------------------- .nv.info._ZN3cub17CUB_300001_SM_8006detail11EmptyKernelIvEEvv --------------------------
	.section	.nv.info._ZN3cub17CUB_300001_SM_8006detail11EmptyKernelIvEEvv,"",@"SHT_CUDA_INFO"
	.sectionflags	@""
	.align	4


	//----- nvinfo : EIATTR_CUDA_API_VERSION
	.align		4
        /*0000*/ 	.byte	0x04, 0x37
        /*0002*/ 	.short	(.L_52 - .L_51)
.L_51:
        /*0004*/ 	.word	0x00000082


	//----- nvinfo : EIATTR_SW2861232_WAR
	.align		4
.L_52:
        /*0008*/ 	.byte	0x01, 0x35
	.zero		2


	//----- nvinfo : EIATTR_MAXREG_COUNT
	.align		4
        /*000c*/ 	.byte	0x03, 0x1b
        /*000e*/ 	.short	0x00ff


	//----- nvinfo : EIATTR_MERCURY_ISA_VERSION
	.align		4
        /*0010*/ 	.byte	0x03, 0x5f
        /*0012*/ 	.short	0x0000


	//----- nvinfo : EIATTR_EXIT_INSTR_OFFSETS
	.align		4
        /*0014*/ 	.byte	0x04, 0x1c
        /*0016*/ 	.short	(.L_54 - .L_53)


	//   ....[0]....
.L_53:
        /*0018*/ 	.word	0x00000010
.L_54:


//--------------------- .nv.callgraph             --------------------------
	.section	.nv.callgraph,"",@"SHT_CUDA_CALLGRAPH"
	.align	4
	.sectionentsize	8
	.align		4
        /*0000*/ 	.word	0x00000000
	.align		4
        /*0004*/ 	.word	0xffffffff
	.align		4
        /*0008*/ 	.word	0x00000000
	.align		4
        /*000c*/ 	.word	0xfffffffe
	.align		4
        /*0010*/ 	.word	0x00000000
	.align		4
        /*0014*/ 	.word	0xfffffffd
	.align		4
        /*0018*/ 	.word	0x00000000
	.align		4
        /*001c*/ 	.word	0xfffffffc


//--------------------- .nv.rel.action            --------------------------
	.section	.nv.rel.action,"",@"SHT_CUDA_RELOCINFO"
	.align	8
	.sectionentsize	8
        /*0000*/ 	.byte	0x73, 0x00, 0x00, 0x00, 0x00, 0x00, 0x00, 0x00, 0x00, 0x00, 0x00, 0x11, 0x25, 0x00, 0x05, 0x36


//--------------------- .nv.constant4             --------------------------
	.section	.nv.constant4,"a",@progbits
	.align	8
	.align		8
.nv.constant4:
        /*0000*/ 	.dword	_ZN42_INTERNAL_435d5d84_11_SortImpl_cu_ad724dc44cuda3std3__45__cpo5beginE
	.align		8
        /*0008*/ 	.dword	_ZN42_INTERNAL_435d5d84_11_SortImpl_cu_ad724dc44cuda3std3__45__cpo3endE
	.align		8
        /*0010*/ 	.dword	_ZN42_INTERNAL_435d5d84_11_SortImpl_cu_ad724dc44cuda3std3__45__cpo6cbeginE
	.align		8
        /*0018*/ 	.dword	_ZN42_INTERNAL_435d5d84_11_SortImpl_cu_ad724dc44cuda3std3__45__cpo4cendE
	.align		8
        /*0020*/ 	.dword	_ZN42_INTERNAL_435d5d84_11_SortImpl_cu_ad724dc44cuda3std3__45__cpo6rbeginE
	.align		8
        /*0028*/ 	.dword	_ZN42_INTERNAL_435d5d84_11_SortImpl_cu_ad724dc44cuda3std3__45__cpo4rendE
	.align		8
        /*0030*/ 	.dword	_ZN42_INTERNAL_435d5d84_11_SortImpl_cu_ad724dc44cuda3std3__45__cpo7crbeginE
	.align		8
        /*0038*/ 	.dword	_ZN42_INTERNAL_435d5d84_11_SortImpl_cu_ad724dc44cuda3std3__45__cpo5crendE
	.align		8
        /*0040*/ 	.dword	_ZN42_INTERNAL_435d5d84_11_SortImpl_cu_ad724dc44cuda3std3__444_GLOBAL__N__435d5d84_11_SortImpl_cu_ad724dc46ignoreE
	.align		8
        /*0048*/ 	.dword	_ZN42_INTERNAL_435d5d84_11_SortImpl_cu_ad724dc44cuda3std3__419piecewise_constructE
	.align		8
        /*0050*/ 	.dword	_ZN42_INTERNAL_435d5d84_11_SortImpl_cu_ad724dc44cuda3std3__48in_placeE
	.align		8
        /*0058*/ 	.dword	_ZN42_INTERNAL_435d5d84_11_SortImpl_cu_ad724dc44cuda3std3__420unreachable_sentinelE
	.align		8
        /*0060*/ 	.dword	_ZN42_INTERNAL_435d5d84_11_SortImpl_cu_ad724dc44cuda3std3__47nulloptE
	.align		8
        /*0068*/ 	.dword	_ZN42_INTERNAL_435d5d84_11_SortImpl_cu_ad724dc44cuda3std3__48unexpectE
	.align		8
        /*0070*/ 	.dword	_ZN42_INTERNAL_435d5d84_11_SortImpl_cu_ad724dc44cuda3std6ranges3__45__cpo4swapE
	.align		8
        /*0078*/ 	.dword	_ZN42_INTERNAL_435d5d84_11_SortImpl_cu_ad724dc44cuda3std6ranges3__45__cpo9iter_moveE
	.align		8
        /*0080*/ 	.dword	_ZN42_INTERNAL_435d5d84_11_SortImpl_cu_ad724dc44cuda3std6ranges3__45__cpo5beginE
	.align		8
        /*0088*/ 	.dword	_ZN42_INTERNAL_435d5d84_11_SortImpl_cu_ad724dc44cuda3std6ranges3__45__cpo3endE
	.align		8
        /*0090*/ 	.dword	_ZN42_INTERNAL_435d5d84_11_SortImpl_cu_ad724dc44cuda3std6ranges3__45__cpo6cbeginE
	.align		8
        /*0098*/ 	.dword	_ZN42_INTERNAL_435d5d84_11_SortImpl_cu_ad724dc44cuda3std6ranges3__45__cpo4cendE
	.align		8
        /*00a0*/ 	.dword	_ZN42_INTERNAL_435d5d84_11_SortImpl_cu_ad724dc44cuda3std6ranges3__45__cpo7advanceE
	.align		8
        /*00a8*/ 	.dword	_ZN42_INTERNAL_435d5d84_11_SortImpl_cu_ad724dc44cuda3std6ranges3__45__cpo9iter_swapE
	.align		8
        /*00b0*/ 	.dword	_ZN42_INTERNAL_435d5d84_11_SortImpl_cu_ad724dc44cuda3std6ranges3__45__cpo4nextE
	.align		8
        /*00b8*/ 	.dword	_ZN42_INTERNAL_435d5d84_11_SortImpl_cu_ad724dc44cuda3std6ranges3__45__cpo4prevE
	.align		8
        /*00c0*/ 	.dword	_ZN42_INTERNAL_435d5d84_11_SortImpl_cu_ad724dc44cuda3std6ranges3__45__cpo4dataE
	.align		8
        /*00c8*/ 	.dword	_ZN42_INTERNAL_435d5d84_11_SortImpl_cu_ad724dc44cuda3std6ranges3__45__cpo5cdataE
	.align		8
        /*00d0*/ 	.dword	_ZN42_INTERNAL_435d5d84_11_SortImpl_cu_ad724dc44cuda3std6ranges3__45__cpo4sizeE
	.align		8
        /*00d8*/ 	.dword	_ZN42_INTERNAL_435d5d84_11_SortImpl_cu_ad724dc44cuda3std6ranges3__45__cpo5ssizeE
	.align		8
        /*00e0*/ 	.dword	_ZN42_INTERNAL_435d5d84_11_SortImpl_cu_ad724dc44cuda3std6ranges3__45__cpo8distanceE
	.align		8
        /*00e8*/ 	.dword	_ZN42_INTERNAL_435d5d84_11_SortImpl_cu_ad724dc46thrust23THRUST_300001_SM_800_NS8cuda_cub3parE
	.align		8
        /*00f0*/ 	.dword	_ZN42_INTERNAL_435d5d84_11_SortImpl_cu_ad724dc46thrust23THRUST_300001_SM_800_NS8cuda_cub10par_nosyncE
	.align		8
        /*00f8*/ 	.dword	_ZN42_INTERNAL_435d5d84_11_SortImpl_cu_ad724dc46thrust23THRUST_300001_SM_800_NS6system6detail10sequential3seqE
	.align		8
        /*0100*/ 	.dword	_ZN42_INTERNAL_435d5d84_11_SortImpl_cu_ad724dc46thrust23THRUST_300001_SM_800_NS6system3cpp3parE
	.align		8
        /*0108*/ 	.dword	_ZN42_INTERNAL_435d5d84_11_SortImpl_cu_ad724dc46thrust23THRUST_300001_SM_800_NS12placeholders2_1E
	.align		8
        /*0110*/ 	.dword	_ZN42_INTERNAL_435d5d84_11_SortImpl_cu_ad724dc46thrust23THRUST_300001_SM_800_NS12placeholders2_2E
	.align		8
        /*0118*/ 	.dword	_ZN42_INTERNAL_435d5d84_11_SortImpl_cu_ad724dc46thrust23THRUST_300001_SM_800_NS12placeholders2_3E
	.align		8
        /*0120*/ 	.dword	_ZN42_INTERNAL_435d5d84_11_SortImpl_cu_ad724dc46thrust23THRUST_300001_SM_800_NS12placeholders2_4E
	.align		8
        /*0128*/ 	.dword	_ZN42_INTERNAL_435d5d84_11_SortImpl_cu_ad724dc46thrust23THRUST_300001_SM_800_NS12placeholders2_5E
	.align		8
        /*0130*/ 	.dword	_ZN42_INTERNAL_435d5d84_11_SortImpl_cu_ad724dc46thrust23THRUST_300001_SM_800_NS12placeholders2_6E
	.align		8
        /*0138*/ 	.dword	_ZN42_INTERNAL_435d5d84_11_SortImpl_cu_ad724dc46thrust23THRUST_300001_SM_800_NS12placeholders2_7E
	.align		8
        /*0140*/ 	.dword	_ZN42_INTERNAL_435d5d84_11_SortImpl_cu_ad724dc46thrust23THRUST_300001_SM_800_NS12placeholders2_8E
	.align		8
        /*0148*/ 	.dword	_ZN42_INTERNAL_435d5d84_11_SortImpl_cu_ad724dc46thrust23THRUST_300001_SM_800_NS12placeholders2_9E
	.align		8
        /*0150*/ 	.dword	_ZN42_INTERNAL_435d5d84_11_SortImpl_cu_ad724dc46thrust23THRUST_300001_SM_800_NS12placeholders3_10E
	.align		8
        /*0158*/ 	.dword	_ZN42_INTERNAL_435d5d84_11_SortImpl_cu_ad724dc46thrust23THRUST_300001_SM_800_NS3seqE
	.align		8
        /*0160*/ 	.dword	_ZN42_INTERNAL_435d5d84_11_SortImpl_cu_ad724dc46thrust23THRUST_300001_SM_800_NS6deviceE


//--------------------- .nv.constant0._ZN3cub17CUB_300001_SM_8006detail11EmptyKernelIvEEvv --------------------------
	.section	.nv.constant0._ZN3cub17CUB_300001_SM_8006detail11EmptyKernelIvEEvv,"a",@progbits
	.sectionflags	@""
	.align	4
.nv.constant0._ZN3cub17CUB_300001_SM_8006detail11EmptyKernelIvEEvv:
	.zero		352


//--------------------- .text._ZN3cub17CUB_300001_SM_8006detail11EmptyKernelIvEEvv --------------------------
	.section	.text._ZN3cub17CUB_300001_SM_8006detail11EmptyKernelIvEEvv,"ax",@progbits
	.sectioninfo	@"SHI_REGISTERS=4"
	.align	128
        .global         _ZN3cub17CUB_300001_SM_8006detail11EmptyKernelIvEEvv
        .type           _ZN3cub17CUB_300001_SM_8006detail11EmptyKernelIvEEvv,@function
        .size           _ZN3cub17CUB_300001_SM_8006detail11EmptyKernelIvEEvv,(.L_x_1 - _ZN3cub17CUB_300001_SM_8006detail11EmptyKernelIvEEvv)
        .other          _ZN3cub17CUB_300001_SM_8006detail11EmptyKernelIvEEvv,@"STO_CUDA_ENTRY STV_DEFAULT"
_ZN3cub17CUB_300001_SM_8006detail11EmptyKernelIvEEvv:
.text._ZN3cub17CUB_300001_SM_8006detail11EmptyKernelIvEEvv:
[----:B------:R-:W-:Y:S02]  /*0000*/  MOV R1, c[0x0][0x28] ;  /* 0x00000a0000017a02 */ /* 0x000fe40000000f00 */
[----:B------:R-:W-:Y:S05]  /*0010*/  EXIT ;  /* 0x000000000000794d */ /* 0x000fea0003800000 */
.L_x_0:
[----:B------:R-:W-:-:S00]  /*0020*/  BRA `(.L_x_0) ;  /* 0xfffffff000007947 */ /* 0x000fc0000383ffff */
[----:B------:R-:W-:-:S00]  /*0030*/  NOP ;  /* 0x0000000000007918 */ /* 0x000fc00000000000 */
        /* <DEDUP_REMOVED lines=12> */
.L_x_1:


//--------------------- .nv.global                --------------------------
	.section	.nv.global,"aw",@nobits
.nv.global:
	.type		_ZN42_INTERNAL_435d5d84_11_SortImpl_cu_ad724dc46thrust23THRUST_300001_SM_800_NS12placeholders2_8E,@object
	.size		_ZN42_INTERNAL_435d5d84_11_SortImpl_cu_ad724dc46thrust23THRUST_300001_SM_800_NS12placeholders2_8E,(_ZN42_INTERNAL_435d5d84_11_SortImpl_cu_ad724dc44cuda3std3__444_GLOBAL__N__435d5d84_11_SortImpl_cu_ad724dc46ignoreE - _ZN42_INTERNAL_435d5d84_11_SortImpl_cu_ad724dc46thrust23THRUST_300001_SM_800_NS12placeholders2_8E)
_ZN42_INTERNAL_435d5d84_11_SortImpl_cu_ad724dc46thrust23THRUST_300001_SM_800_NS12placeholders2_8E:
	.zero		1
	.type		_ZN42_INTERNAL_435d5d84_11_SortImpl_cu_ad724dc44cuda3std3__444_GLOBAL__N__435d5d84_11_SortImpl_cu_ad724dc46ignoreE,@object
	.size		_ZN42_INTERNAL_435d5d84_11_SortImpl_cu_ad724dc44cuda3std3__444_GLOBAL__N__435d5d84_11_SortImpl_cu_ad724dc46ignoreE,(_ZN42_INTERNAL_435d5d84_11_SortImpl_cu_ad724dc44cuda3std6ranges3__45__cpo4dataE - _ZN42_INTERNAL_435d5d84_11_SortImpl_cu_ad724dc44cuda3std3__444_GLOBAL__N__435d5d84_11_SortImpl_cu_ad724dc46ignoreE)
_ZN42_INTERNAL_435d5d84_11_SortImpl_cu_ad724dc44cuda3std3__444_GLOBAL__N__435d5d84_11_SortImpl_cu_ad724dc46ignoreE:
	.zero		1
	.type		_ZN42_INTERNAL_435d5d84_11_SortImpl_cu_ad724dc44cuda3std6ranges3__45__cpo4dataE,@object
	.size		_ZN42_INTERNAL_435d5d84_11_SortImpl_cu_ad724dc44cuda3std6ranges3__45__cpo4dataE,(_ZN42_INTERNAL_435d5d84_11_SortImpl_cu_ad724dc46thrust23THRUST_300001_SM_800_NS6system3cpp3parE - _ZN42_INTERNAL_435d5d84_11_SortImpl_cu_ad724dc44cuda3std6ranges3__45__cpo4dataE)
_ZN42_INTERNAL_435d5d84_11_SortImpl_cu_ad724dc44cuda3std6ranges3__45__cpo4dataE:
	.zero		1
	.type		_ZN42_INTERNAL_435d5d84_11_SortImpl_cu_ad724dc46thrust23THRUST_300001_SM_800_NS6system3cpp3parE,@object
	.size		_ZN42_INTERNAL_435d5d84_11_SortImpl_cu_ad724dc46thrust23THRUST_300001_SM_800_NS6system3cpp3parE,(_ZN42_INTERNAL_435d5d84_11_SortImpl_cu_ad724dc44cuda3std3__45__cpo5beginE - _ZN42_INTERNAL_435d5d84_11_SortImpl_cu_ad724dc46thrust23THRUST_300001_SM_800_NS6system3cpp3parE)
_ZN42_INTERNAL_435d5d84_11_SortImpl_cu_ad724dc46thrust23THRUST_300001_SM_800_NS6system3cpp3parE:
	.zero		1
	.type		_ZN42_INTERNAL_435d5d84_11_SortImpl_cu_ad724dc44cuda3std3__45__cpo5beginE,@object
	.size		_ZN42_INTERNAL_435d5d84_11_SortImpl_cu_ad724dc44cuda3std3__45__cpo5beginE,(_ZN42_INTERNAL_435d5d84_11_SortImpl_cu_ad724dc44cuda3std6ranges3__45__cpo5beginE - _ZN42_INTERNAL_435d5d84_11_SortImpl_cu_ad724dc44cuda3std3__45__cpo5beginE)
_ZN42_INTERNAL_435d5d84_11_SortImpl_cu_ad724dc44cuda3std3__45__cpo5beginE:
	.zero		1
	.type		_ZN42_INTERNAL_435d5d84_11_SortImpl_cu_ad724dc44cuda3std6ranges3__45__cpo5beginE,@object
	.size		_ZN42_INTERNAL_435d5d84_11_SortImpl_cu_ad724dc44cuda3std6ranges3__45__cpo5beginE,(_ZN42_INTERNAL_435d5d84_11_SortImpl_cu_ad724dc46thrust23THRUST_300001_SM_800_NS6deviceE - _ZN42_INTERNAL_435d5d84_11_SortImpl_cu_ad724dc44cuda3std6ranges3__45__cpo5beginE)
_ZN42_INTERNAL_435d5d84_11_SortImpl_cu_ad724dc44cuda3std6ranges3__45__cpo5beginE:
	.zero		1
	.type		_ZN42_INTERNAL_435d5d84_11_SortImpl_cu_ad724dc46thrust23THRUST_300001_SM_800_NS6deviceE,@object
	.size		_ZN42_INTERNAL_435d5d84_11_SortImpl_cu_ad724dc46thrust23THRUST_300001_SM_800_NS6deviceE,(_ZN42_INTERNAL_435d5d84_11_SortImpl_cu_ad724dc44cuda3std3__47nulloptE - _ZN42_INTERNAL_435d5d84_11_SortImpl_cu_ad724dc46thrust23THRUST_300001_SM_800_NS6deviceE)
_ZN42_INTERNAL_435d5d84_11_SortImpl_cu_ad724dc46thrust23THRUST_300001_SM_800_NS6deviceE:
	.zero		1
	.type		_ZN42_INTERNAL_435d5d84_11_SortImpl_cu_ad724dc44cuda3std3__47nulloptE,@object
	.size		_ZN42_INTERNAL_435d5d84_11_SortImpl_cu_ad724dc44cuda3std3__47nulloptE,(_ZN42_INTERNAL_435d5d84_11_SortImpl_cu_ad724dc44cuda3std6ranges3__45__cpo8distanceE - _ZN42_INTERNAL_435d5d84_11_SortImpl_cu_ad724dc44cuda3std3__47nulloptE)
_ZN42_INTERNAL_435d5d84_11_SortImpl_cu_ad724dc44cuda3std3__47nulloptE:
	.zero		1
	.type		_ZN42_INTERNAL_435d5d84_11_SortImpl_cu_ad724dc44cuda3std6ranges3__45__cpo8distanceE,@object
	.size		_ZN42_INTERNAL_435d5d84_11_SortImpl_cu_ad724dc44cuda3std6ranges3__45__cpo8distanceE,(_ZN42_INTERNAL_435d5d84_11_SortImpl_cu_ad724dc46thrust23THRUST_300001_SM_800_NS12placeholders2_4E - _ZN42_INTERNAL_435d5d84_11_SortImpl_cu_ad724dc44cuda3std6ranges3__45__cpo8distanceE)
_ZN42_INTERNAL_435d5d84_11_SortImpl_cu_ad724dc44cuda3std6ranges3__45__cpo8distanceE:
	.zero		1
	.type		_ZN42_INTERNAL_435d5d84_11_SortImpl_cu_ad724dc46thrust23THRUST_300001_SM_800_NS12placeholders2_4E,@object
	.size		_ZN42_INTERNAL_435d5d84_11_SortImpl_cu_ad724dc46thrust23THRUST_300001_SM_800_NS12placeholders2_4E,(_ZN42_INTERNAL_435d5d84_11_SortImpl_cu_ad724dc44cuda3std3__45__cpo6rbeginE - _ZN42_INTERNAL_435d5d84_11_SortImpl_cu_ad724dc46thrust23THRUST_300001_SM_800_NS12placeholders2_4E)
_ZN42_INTERNAL_435d5d84_11_SortImpl_cu_ad724dc46thrust23THRUST_300001_SM_800_NS12placeholders2_4E:
	.zero		1
	.type		_ZN42_INTERNAL_435d5d84_11_SortImpl_cu_ad724dc44cuda3std3__45__cpo6rbeginE,@object
	.size		_ZN42_INTERNAL_435d5d84_11_SortImpl_cu_ad724dc44cuda3std3__45__cpo6rbeginE,(_ZN42_INTERNAL_435d5d84_11_SortImpl_cu_ad724dc44cuda3std6ranges3__45__cpo7advanceE - _ZN42_INTERNAL_435d5d84_11_SortImpl_cu_ad724dc44cuda3std3__45__cpo6rbeginE)
_ZN42_INTERNAL_435d5d84_11_SortImpl_cu_ad724dc44cuda3std3__45__cpo6rbeginE:
	.zero		1
	.type		_ZN42_INTERNAL_435d5d84_11_SortImpl_cu_ad724dc44cuda3std6ranges3__45__cpo7advanceE,@object
	.size		_ZN42_INTERNAL_435d5d84_11_SortImpl_cu_ad724dc44cuda3std6ranges3__45__cpo7advanceE,(_ZN42_INTERNAL_435d5d84_11_SortImpl_cu_ad724dc46thrust23THRUST_300001_SM_800_NS12placeholders3_10E - _ZN42_INTERNAL_435d5d84_11_SortImpl_cu_ad724dc44cuda3std6ranges3__45__cpo7advanceE)
_ZN42_INTERNAL_435d5d84_11_SortImpl_cu_ad724dc44cuda3std6ranges3__45__cpo7advanceE:
	.zero		1
	.type		_ZN42_INTERNAL_435d5d84_11_SortImpl_cu_ad724dc46thrust23THRUST_300001_SM_800_NS12placeholders3_10E,@object
	.size		_ZN42_INTERNAL_435d5d84_11_SortImpl_cu_ad724dc46thrust23THRUST_300001_SM_800_NS12placeholders3_10E,(_ZN42_INTERNAL_435d5d84_11_SortImpl_cu_ad724dc44cuda3std3__48in_placeE - _ZN42_INTERNAL_435d5d84_11_SortImpl_cu_ad724dc46thrust23THRUST_300001_SM_800_NS12placeholders3_10E)
_ZN42_INTERNAL_435d5d84_11_SortImpl_cu_ad724dc46thrust23THRUST_300001_SM_800_NS12placeholders3_10E:
	.zero		1
	.type		_ZN42_INTERNAL_435d5d84_11_SortImpl_cu_ad724dc44cuda3std3__48in_placeE,@object
	.size		_ZN42_INTERNAL_435d5d84_11_SortImpl_cu_ad724dc44cuda3std3__48in_placeE,(_ZN42_INTERNAL_435d5d84_11_SortImpl_cu_ad724dc44cuda3std6ranges3__45__cpo4sizeE - _ZN42_INTERNAL_435d5d84_11_SortImpl_cu_ad724dc44cuda3std3__48in_placeE)
_ZN42_INTERNAL_435d5d84_11_SortImpl_cu_ad724dc44cuda3std3__48in_placeE:
	.zero		1
	.type		_ZN42_INTERNAL_435d5d84_11_SortImpl_cu_ad724dc44cuda3std6ranges3__45__cpo4sizeE,@object
	.size		_ZN42_INTERNAL_435d5d84_11_SortImpl_cu_ad724dc44cuda3std6ranges3__45__cpo4sizeE,(_ZN42_INTERNAL_435d5d84_11_SortImpl_cu_ad724dc46thrust23THRUST_300001_SM_800_NS12placeholders2_2E - _ZN42_INTERNAL_435d5d84_11_SortImpl_cu_ad724dc44cuda3std6ranges3__45__cpo4sizeE)
_ZN42_INTERNAL_435d5d84_11_SortImpl_cu_ad724dc44cuda3std6ranges3__45__cpo4sizeE:
	.zero		1
	.type		_ZN42_INTERNAL_435d5d84_11_SortImpl_cu_ad724dc46thrust23THRUST_300001_SM_800_NS12placeholders2_2E,@object
	.size		_ZN42_INTERNAL_435d5d84_11_SortImpl_cu_ad724dc46thrust23THRUST_300001_SM_800_NS12placeholders2_2E,(_ZN42_INTERNAL_435d5d84_11_SortImpl_cu_ad724dc44cuda3std3__45__cpo6cbeginE - _ZN42_INTERNAL_435d5d84_11_SortImpl_cu_ad724dc46thrust23THRUST_300001_SM_800_NS12placeholders2_2E)
_ZN42_INTERNAL_435d5d84_11_SortImpl_cu_ad724dc46thrust23THRUST_300001_SM_800_NS12placeholders2_2E:
	.zero		1
	.type		_ZN42_INTERNAL_435d5d84_11_SortImpl_cu_ad724dc44cuda3std3__45__cpo6cbeginE,@object
	.size		_ZN42_INTERNAL_435d5d84_11_SortImpl_cu_ad724dc44cuda3std3__45__cpo6cbeginE,(_ZN42_INTERNAL_435d5d84_11_SortImpl_cu_ad724dc44cuda3std6ranges3__45__cpo6cbeginE - _ZN42_INTERNAL_435d5d84_11_SortImpl_cu_ad724dc44cuda3std3__45__cpo6cbeginE)
_ZN42_INTERNAL_435d5d84_11_SortImpl_cu_ad724dc44cuda3std3__45__cpo6cbeginE:
	.zero		1
	.type		_ZN42_INTERNAL_435d5d84_11_SortImpl_cu_ad724dc44cuda3std6ranges3__45__cpo6cbeginE,@object
	.size		_ZN42_INTERNAL_435d5d84_11_SortImpl_cu_ad724dc44cuda3std6ranges3__45__cpo6cbeginE,(_ZN42_INTERNAL_435d5d84_11_SortImpl_cu_ad724dc46thrust23THRUST_300001_SM_800_NS12placeholders2_6E - _ZN42_INTERNAL_435d5d84_11_SortImpl_cu_ad724dc44cuda3std6ranges3__45__cpo6cbeginE)
_ZN42_INTERNAL_435d5d84_11_SortImpl_cu_ad724dc44cuda3std6ranges3__45__cpo6cbeginE:
	.zero		1
	.type		_ZN42_INTERNAL_435d5d84_11_SortImpl_cu_ad724dc46thrust23THRUST_300001_SM_800_NS12placeholders2_6E,@object
	.size		_ZN42_INTERNAL_435d5d84_11_SortImpl_cu_ad724dc46thrust23THRUST_300001_SM_800_NS12placeholders2_6E,(_ZN42_INTERNAL_435d5d84_11_SortImpl_cu_ad724dc44cuda3std3__45__cpo7crbeginE - _ZN42_INTERNAL_435d5d84_11_SortImpl_cu_ad724dc46thrust23THRUST_300001_SM_800_NS12placeholders2_6E)
_ZN42_INTERNAL_435d5d84_11_SortImpl_cu_ad724dc46thrust23THRUST_300001_SM_800_NS12placeholders2_6E:
	.zero		1
	.type		_ZN42_INTERNAL_435d5d84_11_SortImpl_cu_ad724dc44cuda3std3__45__cpo7crbeginE,@object
	.size		_ZN42_INTERNAL_435d5d84_11_SortImpl_cu_ad724dc44cuda3std3__45__cpo7crbeginE,(_ZN42_INTERNAL_435d5d84_11_SortImpl_cu_ad724dc44cuda3std6ranges3__45__cpo4nextE - _ZN42_INTERNAL_435d5d84_11_SortImpl_cu_ad724dc44cuda3std3__45__cpo7crbeginE)
_ZN42_INTERNAL_435d5d84_11_SortImpl_cu_ad724dc44cuda3std3__45__cpo7crbeginE:
	.zero		1
	.type		_ZN42_INTERNAL_435d5d84_11_SortImpl_cu_ad724dc44cuda3std6ranges3__45__cpo4nextE,@object
	.size		_ZN42_INTERNAL_435d5d84_11_SortImpl_cu_ad724dc44cuda3std6ranges3__45__cpo4nextE,(_ZN42_INTERNAL_435d5d84_11_SortImpl_cu_ad724dc44cuda3std6ranges3__45__cpo4swapE - _ZN42_INTERNAL_435d5d84_11_SortImpl_cu_ad724dc44cuda3std6ranges3__45__cpo4nextE)
_ZN42_INTERNAL_435d5d84_11_SortImpl_cu_ad724dc44cuda3std6ranges3__45__cpo4nextE:
	.zero		1
	.type		_ZN42_INTERNAL_435d5d84_11_SortImpl_cu_ad724dc44cuda3std6ranges3__45__cpo4swapE,@object
	.size		_ZN42_INTERNAL_435d5d84_11_SortImpl_cu_ad724dc44cuda3std6ranges3__45__cpo4swapE,(_ZN42_INTERNAL_435d5d84_11_SortImpl_cu_ad724dc46thrust23THRUST_300001_SM_800_NS8cuda_cub10par_nosyncE - _ZN42_INTERNAL_435d5d84_11_SortImpl_cu_ad724dc44cuda3std6ranges3__45__cpo4swapE)
_ZN42_INTERNAL_435d5d84_11_SortImpl_cu_ad724dc44cuda3std6ranges3__45__cpo4swapE:
	.zero		1
	.type		_ZN42_INTERNAL_435d5d84_11_SortImpl_cu_ad724dc46thrust23THRUST_300001_SM_800_NS8cuda_cub10par_nosyncE,@object
	.size		_ZN42_INTERNAL_435d5d84_11_SortImpl_cu_ad724dc46thrust23THRUST_300001_SM_800_NS8cuda_cub10par_nosyncE,(_ZN42_INTERNAL_435d5d84_11_SortImpl_cu_ad724dc46thrust23THRUST_300001_SM_800_NS3seqE - _ZN42_INTERNAL_435d5d84_11_SortImpl_cu_ad724dc46thrust23THRUST_300001_SM_800_NS8cuda_cub10par_nosyncE)
_ZN42_INTERNAL_435d5d84_11_SortImpl_cu_ad724dc46thrust23THRUST_300001_SM_800_NS8cuda_cub10par_nosyncE:
	.zero		1
	.type		_ZN42_INTERNAL_435d5d84_11_SortImpl_cu_ad724dc46thrust23THRUST_300001_SM_800_NS3seqE,@object
	.size		_ZN42_INTERNAL_435d5d84_11_SortImpl_cu_ad724dc46thrust23THRUST_300001_SM_800_NS3seqE,(_ZN42_INTERNAL_435d5d84_11_SortImpl_cu_ad724dc44cuda3std3__420unreachable_sentinelE - _ZN42_INTERNAL_435d5d84_11_SortImpl_cu_ad724dc46thrust23THRUST_300001_SM_800_NS3seqE)
_ZN42_INTERNAL_435d5d84_11_SortImpl_cu_ad724dc46thrust23THRUST_300001_SM_800_NS3seqE:
	.zero		1
	.type		_ZN42_INTERNAL_435d5d84_11_SortImpl_cu_ad724dc44cuda3std3__420unreachable_sentinelE,@object
	.size		_ZN42_INTERNAL_435d5d84_11_SortImpl_cu_ad724dc44cuda3std3__420unreachable_sentinelE,(_ZN42_INTERNAL_435d5d84_11_SortImpl_cu_ad724dc44cuda3std6ranges3__45__cpo5ssizeE - _ZN42_INTERNAL_435d5d84_11_SortImpl_cu_ad724dc44cuda3std3__420unreachable_sentinelE)
_ZN42_INTERNAL_435d5d84_11_SortImpl_cu_ad724dc44cuda3std3__420unreachable_sentinelE:
	.zero		1
	.type		_ZN42_INTERNAL_435d5d84_11_SortImpl_cu_ad724dc44cuda3std6ranges3__45__cpo5ssizeE,@object
	.size		_ZN42_INTERNAL_435d5d84_11_SortImpl_cu_ad724dc44cuda3std6ranges3__45__cpo5ssizeE,(_ZN42_INTERNAL_435d5d84_11_SortImpl_cu_ad724dc46thrust23THRUST_300001_SM_800_NS12placeholders2_3E - _ZN42_INTERNAL_435d5d84_11_SortImpl_cu_ad724dc44cuda3std6ranges3__45__cpo5ssizeE)
_ZN42_INTERNAL_435d5d84_11_SortImpl_cu_ad724dc44cuda3std6ranges3__45__cpo5ssizeE:
	.zero		1
	.type		_ZN42_INTERNAL_435d5d84_11_SortImpl_cu_ad724dc46thrust23THRUST_300001_SM_800_NS12placeholders2_3E,@object
	.size		_ZN42_INTERNAL_435d5d84_11_SortImpl_cu_ad724dc46thrust23THRUST_300001_SM_800_NS12placeholders2_3E,(_ZN42_INTERNAL_435d5d84_11_SortImpl_cu_ad724dc44cuda3std3__45__cpo4cendE - _ZN42_INTERNAL_435d5d84_11_SortImpl_cu_ad724dc46thrust23THRUST_300001_SM_800_NS12placeholders2_3E)
_ZN42_INTERNAL_435d5d84_11_SortImpl_cu_ad724dc46thrust23THRUST_300001_SM_800_NS12placeholders2_3E:
	.zero		1
	.type		_ZN42_INTERNAL_435d5d84_11_SortImpl_cu_ad724dc44cuda3std3__45__cpo4cendE,@object
	.size		_ZN42_INTERNAL_435d5d84_11_SortImpl_cu_ad724dc44cuda3std3__45__cpo4cendE,(_ZN42_INTERNAL_435d5d84_11_SortImpl_cu_ad724dc44cuda3std6ranges3__45__cpo4cendE - _ZN42_INTERNAL_435d5d84_11_SortImpl_cu_ad724dc44cuda3std3__45__cpo4cendE)
_ZN42_INTERNAL_435d5d84_11_SortImpl_cu_ad724dc44cuda3std3__45__cpo4cendE:
	.zero		1
	.type		_ZN42_INTERNAL_435d5d84_11_SortImpl_cu_ad724dc44cuda3std6ranges3__45__cpo4cendE,@object
	.size		_ZN42_INTERNAL_435d5d84_11_SortImpl_cu_ad724dc44cuda3std6ranges3__45__cpo4cendE,(_ZN42_INTERNAL_435d5d84_11_SortImpl_cu_ad724dc46thrust23THRUST_300001_SM_800_NS12placeholders2_7E - _ZN42_INTERNAL_435d5d84_11_SortImpl_cu_ad724dc44cuda3std6ranges3__45__cpo4cendE)
_ZN42_INTERNAL_435d5d84_11_SortImpl_cu_ad724dc44cuda3std6ranges3__45__cpo4cendE:
	.zero		1
	.type		_ZN42_INTERNAL_435d5d84_11_SortImpl_cu_ad724dc46thrust23THRUST_300001_SM_800_NS12placeholders2_7E,@object
	.size		_ZN42_INTERNAL_435d5d84_11_SortImpl_cu_ad724dc46thrust23THRUST_300001_SM_800_NS12placeholders2_7E,(_ZN42_INTERNAL_435d5d84_11_SortImpl_cu_ad724dc44cuda3std3__45__cpo5crendE - _ZN42_INTERNAL_435d5d84_11_SortImpl_cu_ad724dc46thrust23THRUST_300001_SM_800_NS12placeholders2_7E)
_ZN42_INTERNAL_435d5d84_11_SortImpl_cu_ad724dc46thrust23THRUST_300001_SM_800_NS12placeholders2_7E:
	.zero		1
	.type		_ZN42_INTERNAL_435d5d84_11_SortImpl_cu_ad724dc44cuda3std3__45__cpo5crendE,@object
	.size		_ZN42_INTERNAL_435d5d84_11_SortImpl_cu_ad724dc44cuda3std3__45__cpo5crendE,(_ZN42_INTERNAL_435d5d84_11_SortImpl_cu_ad724dc44cuda3std6ranges3__45__cpo4prevE - _ZN42_INTERNAL_435d5d84_11_SortImpl_cu_ad724dc44cuda3std3__45__cpo5crendE)
_ZN42_INTERNAL_435d5d84_11_SortImpl_cu_ad724dc44cuda3std3__45__cpo5crendE:
	.zero		1
	.type		_ZN42_INTERNAL_435d5d84_11_SortImpl_cu_ad724dc44cuda3std6ranges3__45__cpo4prevE,@object
	.size		_ZN42_INTERNAL_435d5d84_11_SortImpl_cu_ad724dc44cuda3std6ranges3__45__cpo4prevE,(_ZN42_INTERNAL_435d5d84_11_SortImpl_cu_ad724dc44cuda3std6ranges3__45__cpo9iter_moveE - _ZN42_INTERNAL_435d5d84_11_SortImpl_cu_ad724dc44cuda3std6ranges3__45__cpo4prevE)
_ZN42_INTERNAL_435d5d84_11_SortImpl_cu_ad724dc44cuda3std6ranges3__45__cpo4prevE:
	.zero		1
	.type		_ZN42_INTERNAL_435d5d84_11_SortImpl_cu_ad724dc44cuda3std6ranges3__45__cpo9iter_moveE,@object
	.size		_ZN42_INTERNAL_435d5d84_11_SortImpl_cu_ad724dc44cuda3std6ranges3__45__cpo9iter_moveE,(_ZN42_INTERNAL_435d5d84_11_SortImpl_cu_ad724dc46thrust23THRUST_300001_SM_800_NS6system6detail10sequential3seqE - _ZN42_INTERNAL_435d5d84_11_SortImpl_cu_ad724dc44cuda3std6ranges3__45__cpo9iter_moveE)
_ZN42_INTERNAL_435d5d84_11_SortImpl_cu_ad724dc44cuda3std6ranges3__45__cpo9iter_moveE:
	.zero		1
	.type		_ZN42_INTERNAL_435d5d84_11_SortImpl_cu_ad724dc46thrust23THRUST_300001_SM_800_NS6system6detail10sequential3seqE,@object
	.size		_ZN42_INTERNAL_435d5d84_11_SortImpl_cu_ad724dc46thrust23THRUST_300001_SM_800_NS6system6detail10sequential3seqE,(_ZN42_INTERNAL_435d5d84_11_SortImpl_cu_ad724dc46thrust23THRUST_300001_SM_800_NS12placeholders2_9E - _ZN42_INTERNAL_435d5d84_11_SortImpl_cu_ad724dc46thrust23THRUST_300001_SM_800_NS6system6detail10sequential3seqE)
_ZN42_INTERNAL_435d5d84_11_SortImpl_cu_ad724dc46thrust23THRUST_300001_SM_800_NS6system6detail10sequential3seqE:
	.zero		1
	.type		_ZN42_INTERNAL_435d5d84_11_SortImpl_cu_ad724dc46thrust23THRUST_300001_SM_800_NS12placeholders2_9E,@object
	.size		_ZN42_INTERNAL_435d5d84_11_SortImpl_cu_ad724dc46thrust23THRUST_300001_SM_800_NS12placeholders2_9E,(_ZN42_INTERNAL_435d5d84_11_SortImpl_cu_ad724dc44cuda3std3__419piecewise_constructE - _ZN42_INTERNAL_435d5d84_11_SortImpl_cu_ad724dc46thrust23THRUST_300001_SM_800_NS12placeholders2_9E)
_ZN42_INTERNAL_435d5d84_11_SortImpl_cu_ad724dc46thrust23THRUST_300001_SM_800_NS12placeholders2_9E:
	.zero		1
	.type		_ZN42_INTERNAL_435d5d84_11_SortImpl_cu_ad724dc44cuda3std3__419piecewise_constructE,@object
	.size		_ZN42_INTERNAL_435d5d84_11_SortImpl_cu_ad724dc44cuda3std3__419piecewise_constructE,(_ZN42_INTERNAL_435d5d84_11_SortImpl_cu_ad724dc44cuda3std6ranges3__45__cpo5cdataE - _ZN42_INTERNAL_435d5d84_11_SortImpl_cu_ad724dc44cuda3std3__419piecewise_constructE)
_ZN42_INTERNAL_435d5d84_11_SortImpl_cu_ad724dc44cuda3std3__419piecewise_constructE:
	.zero		1
	.type		_ZN42_INTERNAL_435d5d84_11_SortImpl_cu_ad724dc44cuda3std6ranges3__45__cpo5cdataE,@object
	.size		_ZN42_INTERNAL_435d5d84_11_SortImpl_cu_ad724dc44cuda3std6ranges3__45__cpo5cdataE,(_ZN42_INTERNAL_435d5d84_11_SortImpl_cu_ad724dc46thrust23THRUST_300001_SM_800_NS12placeholders2_1E - _ZN42_INTERNAL_435d5d84_11_SortImpl_cu_ad724dc44cuda3std6ranges3__45__cpo5cdataE)
_ZN42_INTERNAL_435d5d84_11_SortImpl_cu_ad724dc44cuda3std6ranges3__45__cpo5cdataE:
	.zero		1
	.type		_ZN42_INTERNAL_435d5d84_11_SortImpl_cu_ad724dc46thrust23THRUST_300001_SM_800_NS12placeholders2_1E,@object
	.size		_ZN42_INTERNAL_435d5d84_11_SortImpl_cu_ad724dc46thrust23THRUST_300001_SM_800_NS12placeholders2_1E,(_ZN42_INTERNAL_435d5d84_11_SortImpl_cu_ad724dc44cuda3std3__45__cpo3endE - _ZN42_INTERNAL_435d5d84_11_SortImpl_cu_ad724dc46thrust23THRUST_300001_SM_800_NS12placeholders2_1E)
_ZN42_INTERNAL_435d5d84_11_SortImpl_cu_ad724dc46thrust23THRUST_300001_SM_800_NS12placeholders2_1E:
	.zero		1
	.type		_ZN42_INTERNAL_435d5d84_11_SortImpl_cu_ad724dc44cuda3std3__45__cpo3endE,@object
	.size		_ZN42_INTERNAL_435d5d84_11_SortImpl_cu_ad724dc44cuda3std3__45__cpo3endE,(_ZN42_INTERNAL_435d5d84_11_SortImpl_cu_ad724dc44cuda3std6ranges3__45__cpo3endE - _ZN42_INTERNAL_435d5d84_11_SortImpl_cu_ad724dc44cuda3std3__45__cpo3endE)
_ZN42_INTERNAL_435d5d84_11_SortImpl_cu_ad724dc44cuda3std3__45__cpo3endE:
	.zero		1
	.type		_ZN42_INTERNAL_435d5d84_11_SortImpl_cu_ad724dc44cuda3std6ranges3__45__cpo3endE,@object
	.size		_ZN42_INTERNAL_435d5d84_11_SortImpl_cu_ad724dc44cuda3std6ranges3__45__cpo3endE,(_ZN42_INTERNAL_435d5d84_11_SortImpl_cu_ad724dc46thrust23THRUST_300001_SM_800_NS12placeholders2_5E - _ZN42_INTERNAL_435d5d84_11_SortImpl_cu_ad724dc44cuda3std6ranges3__45__cpo3endE)
_ZN42_INTERNAL_435d5d84_11_SortImpl_cu_ad724dc44cuda3std6ranges3__45__cpo3endE:
	.zero		1
	.type		_ZN42_INTERNAL_435d5d84_11_SortImpl_cu_ad724dc46thrust23THRUST_300001_SM_800_NS12placeholders2_5E,@object
	.size		_ZN42_INTERNAL_435d5d84_11_SortImpl_cu_ad724dc46thrust23THRUST_300001_SM_800_NS12placeholders2_5E,(_ZN42_INTERNAL_435d5d84_11_SortImpl_cu_ad724dc44cuda3std3__45__cpo4rendE - _ZN42_INTERNAL_435d5d84_11_SortImpl_cu_ad724dc46thrust23THRUST_300001_SM_800_NS12placeholders2_5E)
_ZN42_INTERNAL_435d5d84_11_SortImpl_cu_ad724dc46thrust23THRUST_300001_SM_800_NS12placeholders2_5E:
	.zero		1
	.type		_ZN42_INTERNAL_435d5d84_11_SortImpl_cu_ad724dc44cuda3std3__45__cpo4rendE,@object
	.size		_ZN42_INTERNAL_435d5d84_11_SortImpl_cu_ad724dc44cuda3std3__45__cpo4rendE,(_ZN42_INTERNAL_435d5d84_11_SortImpl_cu_ad724dc44cuda3std6ranges3__45__cpo9iter_swapE - _ZN42_INTERNAL_435d5d84_11_SortImpl_cu_ad724dc44cuda3std3__45__cpo4rendE)
_ZN42_INTERNAL_435d5d84_11_SortImpl_cu_ad724dc44cuda3std3__45__cpo4rendE:
	.zero		1
	.type		_ZN42_INTERNAL_435d5d84_11_SortImpl_cu_ad724dc44cuda3std6ranges3__45__cpo9iter_swapE,@object
	.size		_ZN42_INTERNAL_435d5d84_11_SortImpl_cu_ad724dc44cuda3std6ranges3__45__cpo9iter_swapE,(_ZN42_INTERNAL_435d5d84_11_SortImpl_cu_ad724dc44cuda3std3__48unexpectE - _ZN42_INTERNAL_435d5d84_11_SortImpl_cu_ad724dc44cuda3std6ranges3__45__cpo9iter_swapE)
_ZN42_INTERNAL_435d5d84_11_SortImpl_cu_ad724dc44cuda3std6ranges3__45__cpo9iter_swapE:
	.zero		1
	.type		_ZN42_INTERNAL_435d5d84_11_SortImpl_cu_ad724dc44cuda3std3__48unexpectE,@object
	.size		_ZN42_INTERNAL_435d5d84_11_SortImpl_cu_ad724dc44cuda3std3__48unexpectE,(_ZN42_INTERNAL_435d5d84_11_SortImpl_cu_ad724dc46thrust23THRUST_300001_SM_800_NS8cuda_cub3parE - _ZN42_INTERNAL_435d5d84_11_SortImpl_cu_ad724dc44cuda3std3__48unexpectE)
_ZN42_INTERNAL_435d5d84_11_SortImpl_cu_ad724dc44cuda3std3__48unexpectE:
	.zero		1
	.type		_ZN42_INTERNAL_435d5d84_11_SortImpl_cu_ad724dc46thrust23THRUST_300001_SM_800_NS8cuda_cub3parE,@object
	.size		_ZN42_INTERNAL_435d5d84_11_SortImpl_cu_ad724dc46thrust23THRUST_300001_SM_800_NS8cuda_cub3parE,(.L_29 - _ZN42_INTERNAL_435d5d84_11_SortImpl_cu_ad724dc46thrust23THRUST_300001_SM_800_NS8cuda_cub3parE)
_ZN42_INTERNAL_435d5d84_11_SortImpl_cu_ad724dc46thrust23THRUST_300001_SM_800_NS8cuda_cub3parE:
	.zero		1
.L_29:
